//
// Generated by NVIDIA NVVM Compiler
//
// Compiler Build ID: CL-36424714
// Cuda compilation tools, release 13.0, V13.0.88
// Based on NVVM 20.0.0
//

.version 9.0
.target sm_100
.address_size 64

	// .globl	_Z6renderPfii

.visible .entry _Z6renderPfii(
	.param .u64 .ptr .align 1 _Z6renderPfii_param_0,
	.param .u32 _Z6renderPfii_param_1,
	.param .u32 _Z6renderPfii_param_2
)
{
	.reg .pred 	%p<4>;
	.reg .b32 	%r<16>;
	.reg .b32 	%f<7>;
	.reg .b64 	%rd<5>;

	ld.param.u64 	%rd1, [_Z6renderPfii_param_0];
	ld.param.u32 	%r3, [_Z6renderPfii_param_1];
	ld.param.u32 	%r5, [_Z6renderPfii_param_2];
	mov.u32 	%r6, %tid.x;
	mov.u32 	%r7, %ctaid.x;
	mov.u32 	%r8, %ntid.x;
	mad.lo.s32 	%r1, %r7, %r8, %r6;
	mov.u32 	%r9, %tid.y;
	mov.u32 	%r10, %ctaid.y;
	mov.u32 	%r11, %ntid.y;
	mad.lo.s32 	%r12, %r10, %r11, %r9;
	setp.gt.s32 	%p1, %r1, %r3;
	setp.ge.s32 	%p2, %r12, %r5;
	or.pred  	%p3, %p1, %p2;
	@%p3 bra 	$L__BB0_2;
	cvta.to.global.u64 	%rd2, %rd1;
	mad.lo.s32 	%r13, %r3, %r12, %r1;
	mul.lo.s32 	%r14, %r13, 3;
	cvt.rn.f32.s32 	%f1, %r1;
	cvt.rn.f32.s32 	%f2, %r3;
	div.rn.f32 	%f3, %f1, %f2;
	mul.wide.s32 	%rd3, %r14, 4;
	add.s64 	%rd4, %rd2, %rd3;
	st.global.f32 	[%rd4], %f3;
	cvt.rn.f32.u32 	%f4, %r12;
	cvt.rn.f32.u32 	%f5, %r5;
	div.rn.f32 	%f6, %f4, %f5;
	st.global.f32 	[%rd4+4], %f6;
	mov.b32 	%r15, 1045220557;
	st.global.u32 	[%rd4+8], %r15;
$L__BB0_2:
	ret;

}


// ===== COMPILED SASS (sm_100) =====

	.target	sm_100

	.elftype	@"ET_EXEC"


//--------------------- .note.nv.tkinfo           --------------------------
	.section	.note.nv.tkinfo,"",@"SHT_NOTE"
	.sectionflags	@"SHF_NOTE_NV_TKINFO"
	.tkinfo
        /*0018*/ 	.word	0x00000002
        /*0030*/ 	.string	""
        /*0030*/ 	.string	"ptxas"
        /*0030*/ 	.string	"Cuda compilation tools, release 13.0, V13.0.88"
        /*0030*/ 	.string	"Build cuda_13.0.r13.0/compiler.36424714_0"
        /*0030*/ 	.string	"-arch sm_100 -m 64 "



//--------------------- .note.nv.cuinfo           --------------------------
	.section	.note.nv.cuinfo,"",@"SHT_NOTE"
	.sectionflags	@"SHF_NOTE_NV_CUINFO"
        /*0018*/ 	.short	0x0002
        /*001a*/ 	.short	0x0064
        /*001c*/ 	.short	0x0082
	.zero		2


//--------------------- .nv.info                  --------------------------
	.section	.nv.info,"",@"SHT_CUDA_INFO"
	.align	4


	//----- nvinfo : EIATTR_REGCOUNT
	.align		4
        /*0000*/ 	.byte	0x04, 0x2f
        /*0002*/ 	.short	(.L_1 - .L_0)
	.align		4
.L_0:
        /*0004*/ 	.word	index@(_Z6renderPfii)
        /*0008*/ 	.word	0x00000011


	//----- nvinfo : EIATTR_FRAME_SIZE
	.align		4
.L_1:
        /*000c*/ 	.byte	0x04, 0x11
        /*000e*/ 	.short	(.L_3 - .L_2)
	.align		4
.L_2:
        /*0010*/ 	.word	index@($__internal_0_$__cuda_sm3x_div_rn_noftz_f32_slowpath)
        /*0014*/ 	.word	0x00000000


	//----- nvinfo : EIATTR_FRAME_SIZE
	.align		4
.L_3:
        /*0018*/ 	.byte	0x04, 0x11
        /*001a*/ 	.short	(.L_5 - .L_4)
	.align		4
.L_4:
        /*001c*/ 	.word	index@(_Z6renderPfii)
        /*0020*/ 	.word	0x00000000


	//----- nvinfo : EIATTR_MIN_STACK_SIZE
	.align		4
.L_5:
        /*0024*/ 	.byte	0x04, 0x12
        /*0026*/ 	.short	(.L_7 - .L_6)
	.align		4
.L_6:
        /*0028*/ 	.word	index@(_Z6renderPfii)
        /*002c*/ 	.word	0x00000000
.L_7:


//--------------------- .nv.compat                --------------------------
	.section	.nv.compat,"",@"SHT_CUDA_COMPAT_INFO"
	.align	4
        /*0000*/ 	.byte	0x02, 0x09, 0x00, 0x00, 0x02, 0x02, 0x01, 0x00, 0x02, 0x05, 0x05, 0x00, 0x03, 0x07, 0x01, 0x01
        /*0010*/ 	.byte	0x02, 0x03, 0x00, 0x00, 0x02, 0x06, 0x01, 0x00, 0x04, 0x0b, 0x08, 0x00, 0x01, 0x00, 0x00, 0x00
        /*0020*/ 	.byte	0x00, 0x00, 0x00, 0x00


//--------------------- .nv.info._Z6renderPfii    --------------------------
	.section	.nv.info._Z6renderPfii,"",@"SHT_CUDA_INFO"
	.sectionflags	@""
	.align	4


	//----- nvinfo : EIATTR_CUDA_API_VERSION
	.align		4
        /*0000*/ 	.byte	0x04, 0x37
        /*0002*/ 	.short	(.L_9 - .L_8)
.L_8:
        /*0004*/ 	.word	0x00000082


	//----- nvinfo : EIATTR_KPARAM_INFO
	.align		4
.L_9:
        /*0008*/ 	.byte	0x04, 0x17
        /*000a*/ 	.short	(.L_11 - .L_10)
.L_10:
        /*000c*/ 	.word	0x00000000
        /*0010*/ 	.short	0x0002
        /*0012*/ 	.short	0x000c
        /*0014*/ 	.byte	0x00, 0xf0, 0x11, 0x00


	//----- nvinfo : EIATTR_KPARAM_INFO
	.align		4
.L_11:
        /*0018*/ 	.byte	0x04, 0x17
        /*001a*/ 	.short	(.L_13 - .L_12)
.L_12:
        /*001c*/ 	.word	0x00000000
        /*0020*/ 	.short	0x0001
        /*0022*/ 	.short	0x0008
        /*0024*/ 	.byte	0x00, 0xf0, 0x11, 0x00


	//----- nvinfo : EIATTR_KPARAM_INFO
	.align		4
.L_13:
        /*0028*/ 	.byte	0x04, 0x17
        /*002a*/ 	.short	(.L_15 - .L_14)
.L_14:
        /*002c*/ 	.word	0x00000000
        /*0030*/ 	.short	0x0000
        /*0032*/ 	.short	0x0000
        /*0034*/ 	.byte	0x00, 0xf5, 0x21, 0x00


	//----- nvinfo : EIATTR_SPARSE_MMA_MASK
	.align		4
.L_15:
        /*0038*/ 	.byte	0x03, 0x50
        /*003a*/ 	.short	0x0000


	//----- nvinfo : EIATTR_MAXREG_COUNT
	.align		4
        /*003c*/ 	.byte	0x03, 0x1b
        /*003e*/ 	.short	0x00ff


	//----- nvinfo : EIATTR_MERCURY_ISA_VERSION
	.align		4
        /*0040*/ 	.byte	0x03, 0x5f
        /*0042*/ 	.short	0x0101


	//----- nvinfo : EIATTR_VRC_CTA_INIT_COUNT
	.align		4
        /*0044*/ 	.byte	0x02, 0x4a
	.zero		1
	.zero		1


	//----- nvinfo : EIATTR_EXIT_INSTR_OFFSETS
	.align		4
        /*0048*/ 	.byte	0x04, 0x1c
        /*004a*/ 	.short	(.L_17 - .L_16)


	//   ....[0]....
.L_16:
        /*004c*/ 	.word	0x000000c0


	//   ....[1]....
        /*0050*/ 	.word	0x00000370


	//----- nvinfo : EIATTR_CRS_STACK_SIZE
	.align		4
.L_17:
        /*0054*/ 	.byte	0x04, 0x1e
        /*0056*/ 	.short	(.L_19 - .L_18)
.L_18:
        /*0058*/ 	.word	0x00000000


	//----- nvinfo : EIATTR_CBANK_PARAM_SIZE
	.align		4
.L_19:
        /*005c*/ 	.byte	0x03, 0x19
        /*005e*/ 	.short	0x0010


	//----- nvinfo : EIATTR_PARAM_CBANK
	.align		4
        /*0060*/ 	.byte	0x04, 0x0a
        /*0062*/ 	.short	(.L_21 - .L_20)
	.align		4
.L_20:
        /*0064*/ 	.word	index@(.nv.constant0._Z6renderPfii)
        /*0068*/ 	.short	0x0380
        /*006a*/ 	.short	0x0010


	//----- nvinfo : EIATTR_SW_WAR
	.align		4
.L_21:
        /*006c*/ 	.byte	0x04, 0x36
        /*006e*/ 	.short	(.L_23 - .L_22)
.L_22:
        /*0070*/ 	.word	0x00000008
.L_23:


//--------------------- .nv.callgraph             --------------------------
	.section	.nv.callgraph,"",@"SHT_CUDA_CALLGRAPH"
	.align	4
	.sectionentsize	8
	.align		4
        /*0000*/ 	.word	0x00000000
	.align		4
        /*0004*/ 	.word	0xffffffff
	.align		4
        /*0008*/ 	.word	0x00000000
	.align		4
        /*000c*/ 	.word	0xfffffffe
	.align		4
        /*0010*/ 	.word	0x00000000
	.align		4
        /*0014*/ 	.word	0xfffffffd
	.align		4
        /*0018*/ 	.word	0x00000000
	.align		4
        /*001c*/ 	.word	0xfffffffc


//--------------------- .text._Z6renderPfii       --------------------------
	.section	.text._Z6renderPfii,"ax",@progbits
	.align	128
        .global         _Z6renderPfii
        .type           _Z6renderPfii,@function
        .size           _Z6renderPfii,(.L_x_16 - _Z6renderPfii)
        .other          _Z6renderPfii,@"STO_CUDA_ENTRY STV_DEFAULT"
_Z6renderPfii:
.text._Z6renderPfii:
[----:B------:R-:W-:Y:S01]  /*0000*/  LDC R1, c[0x0][0x37c] ;  /* 0x0000df00ff017b82 */ /* 0x000fe20000000800 */
[----:B------:R-:W0:Y:S07]  /*0010*/  S2R R2, SR_TID.Y ;  /* 0x0000000000027919 */ /* 0x000e2e0000002200 */
[----:B------:R-:W1:Y:S01]  /*0020*/  LDC R0, c[0x0][0x360] ;  /* 0x0000d800ff007b82 */ /* 0x000e620000000800 */
[----:B------:R-:W2:Y:S01]  /*0030*/  LDCU.64 UR6, c[0x0][0x388] ;  /* 0x00007100ff0677ac */ /* 0x000ea20008000a00 */
[----:B------:R-:W1:Y:S06]  /*0040*/  S2R R3, SR_TID.X ;  /* 0x0000000000037919 */ /* 0x000e6c0000002100 */
[----:B------:R-:W0:Y:S08]  /*0050*/  S2UR UR5, SR_CTAID.Y ;  /* 0x00000000000579c3 */ /* 0x000e300000002600 */
[----:B------:R-:W0:Y:S08]  /*0060*/  LDC R5, c[0x0][0x364] ;  /* 0x0000d900ff057b82 */ /* 0x000e300000000800 */
[----:B------:R-:W1:Y:S01]  /*0070*/  S2UR UR4, SR_CTAID.X ;  /* 0x00000000000479c3 */ /* 0x000e620000002500 */
[----:B0-----:R-:W-:-:S05]  /*0080*/  IMAD R2, R5, UR5, R2 ;  /* 0x0000000505027c24 */ /* 0x001fca000f8e0202 */
[----:B--2---:R-:W-:Y:S01]  /*0090*/  ISETP.GE.AND P0, PT, R2, UR7, PT ;  /* 0x0000000702007c0c */ /* 0x004fe2000bf06270 */
[----:B-1----:R-:W-:-:S05]  /*00a0*/  IMAD R3, R0, UR4, R3 ;  /* 0x0000000400037c24 */ /* 0x002fca000f8e0203 */
[----:B------:R-:W-:-:S13]  /*00b0*/  ISETP.GT.OR P0, PT, R3, UR6, P0 ;  /* 0x0000000603007c0c */ /* 0x000fda0008704670 */
[----:B------:R-:W-:Y:S05]  /*00c0*/  @P0 EXIT ;  /* 0x000000000000094d */ /* 0x000fea0003800000 */
[----:B------:R-:W-:Y:S01]  /*00d0*/  I2FP.F32.S32 R5, UR6 ;  /* 0x0000000600057c45 */ /* 0x000fe20008201400 */
[----:B------:R-:W0:Y:S01]  /*00e0*/  LDCU.64 UR4, c[0x0][0x358] ;  /* 0x00006b00ff0477ac */ /* 0x000e220008000a00 */
[----:B------:R-:W-:Y:S01]  /*00f0*/  I2FP.F32.S32 R0, R3 ;  /* 0x0000000300007245 */ /* 0x000fe20000201400 */
[----:B------:R-:W-:Y:S01]  /*0100*/  BSSY.RECONVERGENT B0, `(.L_x_0) ;  /* 0x000000f000007945 */ /* 0x000fe20003800200 */
[----:B------:R-:W1:Y:S08]  /*0110*/  MUFU.RCP R4, R5 ;  /* 0x0000000500047308 */ /* 0x000e700000001000 */
[----:B------:R-:W2:Y:S01]  /*0120*/  FCHK P0, R0, R5 ;  /* 0x0000000500007302 */ /* 0x000ea20000000000 */
[----:B-1----:R-:W-:-:S04]  /*0130*/  FFMA R7, -R5, R4, 1 ;  /* 0x3f80000005077423 */ /* 0x002fc80000000104 */
[----:B------:R-:W-:Y:S01]  /*0140*/  FFMA R7, R4, R7, R4 ;  /* 0x0000000704077223 */ /* 0x000fe20000000004 */
[----:B------:R-:W-:-:S03]  /*0150*/  IMAD R4, R2, UR6, R3 ;  /* 0x0000000602047c24 */ /* 0x000fc6000f8e0203 */
[----:B------:R-:W-:Y:S01]  /*0160*/  FFMA R6, R0, R7, RZ ;  /* 0x0000000700067223 */ /* 0x000fe200000000ff */
[----:B------:R-:W-:-:S03]  /*0170*/  IMAD R4, R4, 0x3, RZ ;  /* 0x0000000304047824 */ /* 0x000fc600078e02ff */
[----:B------:R-:W-:-:S04]  /*0180*/  FFMA R8, -R5, R6, R0 ;  /* 0x0000000605087223 */ /* 0x000fc80000000100 */
[----:B------:R-:W-:Y:S01]  /*0190*/  FFMA R3, R7, R8, R6 ;  /* 0x0000000807037223 */ /* 0x000fe20000000006 */
[----:B0-2---:R-:W-:Y:S06]  /*01a0*/  @!P0 BRA `(.L_x_1) ;  /* 0x0000000000108947 */ /* 0x005fec0003800000 */
[----:B------:R-:W-:Y:S01]  /*01b0*/  IMAD.MOV.U32 R3, RZ, RZ, R5 ;  /* 0x000000ffff037224 */ /* 0x000fe200078e0005 */
[----:B------:R-:W-:-:S07]  /*01c0*/  MOV R6, 0x1e0 ;  /* 0x000001e000067802 */ /* 0x000fce0000000f00 */
[----:B------:R-:W-:Y:S05]  /*01d0*/  CALL.REL.NOINC `($__internal_0_$__cuda_sm3x_div_rn_noftz_f32_slowpath) ;  /* 0x0000000000687944 */ /* 0x000fea0003c00000 */
[----:B------:R-:W-:-:S07]  /*01e0*/  IMAD.MOV.U32 R3, RZ, RZ, R0 ;  /* 0x000000ffff037224 */ /* 0x000fce00078e0000 */
.L_x_1:
[----:B------:R-:W-:Y:S05]  /*01f0*/  BSYNC.RECONVERGENT B0 ;  /* 0x0000000000007941 */ /* 0x000fea0003800200 */
.L_x_0:
[----:B------:R-:W0:Y:S01]  /*0200*/  LDCU UR6, c[0x0][0x38c] ;  /* 0x00007180ff0677ac */ /* 0x000e220008000800 */
[----:B------:R-:W1:Y:S01]  /*0210*/  LDC.64 R6, c[0x0][0x380] ;  /* 0x0000e000ff067b82 */ /* 0x000e620000000a00 */
[----:B------:R-:W-:Y:S01]  /*0220*/  I2FP.F32.U32 R0, R2 ;  /* 0x0000000200007245 */ /* 0x000fe20000201000 */
[----:B------:R-:W-:Y:S01]  /*0230*/  BSSY.RECONVERGENT B0, `(.L_x_2) ;  /* 0x0000010000007945 */ /* 0x000fe20003800200 */
[----:B0-----:R-:W-:-:S04]  /*0240*/  I2FP.F32.U32 R9, UR6 ;  /* 0x0000000600097c45 */ /* 0x001fc80008201000 */
[----:B------:R-:W0:Y:S01]  /*0250*/  MUFU.RCP R8, R9 ;  /* 0x0000000900087308 */ /* 0x000e220000001000 */
[----:B-1----:R-:W-:-:S05]  /*0260*/  IMAD.WIDE R4, R4, 0x4, R6 ;  /* 0x0000000404047825 */ /* 0x002fca00078e0206 */
[----:B------:R1:W-:Y:S02]  /*0270*/  STG.E desc[UR4][R4.64], R3 ;  /* 0x0000000304007986 */ /* 0x0003e4000c101904 */
[----:B------:R-:W2:Y:S01]  /*0280*/  FCHK P0, R0, R9 ;  /* 0x0000000900007302 */ /* 0x000ea20000000000 */
[----:B0-----:R-:W-:-:S04]  /*0290*/  FFMA R7, -R9, R8, 1 ;  /* 0x3f80000009077423 */ /* 0x001fc80000000108 */
[----:B------:R-:W-:-:S04]  /*02a0*/  FFMA R7, R8, R7, R8 ;  /* 0x0000000708077223 */ /* 0x000fc80000000008 */
[----:B------:R-:W-:-:S04]  /*02b0*/  FFMA R2, R0, R7, RZ ;  /* 0x0000000700027223 */ /* 0x000fc800000000ff */
[----:B------:R-:W-:-:S04]  /*02c0*/  FFMA R6, -R9, R2, R0 ;  /* 0x0000000209067223 */ /* 0x000fc80000000100 */
[----:B------:R-:W-:Y:S01]  /*02d0*/  FFMA R7, R7, R6, R2 ;  /* 0x0000000607077223 */ /* 0x000fe20000000002 */
[----:B-12---:R-:W-:Y:S06]  /*02e0*/  @!P0 BRA `(.L_x_3) ;  /* 0x0000000000108947 */ /* 0x006fec0003800000 */
[----:B------:R-:W-:Y:S01]  /*02f0*/  IMAD.MOV.U32 R3, RZ, RZ, R9 ;  /* 0x000000ffff037224 */ /* 0x000fe200078e0009 */
[----:B------:R-:W-:-:S07]  /*0300*/  MOV R6, 0x320 ;  /* 0x0000032000067802 */ /* 0x000fce0000000f00 */
[----:B------:R-:W-:Y:S05]  /*0310*/  CALL.REL.NOINC `($__internal_0_$__cuda_sm3x_div_rn_noftz_f32_slowpath) ;  /* 0x0000000000187944 */ /* 0x000fea0003c00000 */
[----:B------:R-:W-:-:S07]  /*0320*/  IMAD.MOV.U32 R7, RZ, RZ, R0 ;  /* 0x000000ffff077224 */ /* 0x000fce00078e0000 */
.L_x_3:
[----:B------:R-:W-:Y:S05]  /*0330*/  BSYNC.RECONVERGENT B0 ;  /* 0x0000000000007941 */ /* 0x000fea0003800200 */
.L_x_2:
[----:B------:R-:W-:Y:S01]  /*0340*/  IMAD.MOV.U32 R3, RZ, RZ, 0x3e4ccccd ;  /* 0x3e4ccccdff037424 */ /* 0x000fe200078e00ff */
[----:B------:R-:W-:Y:S04]  /*0350*/  STG.E desc[UR4][R4.64+0x4], R7 ;  /* 0x0000040704007986 */ /* 0x000fe8000c101904 */
[----:B------:R-:W-:Y:S01]  /*0360*/  STG.E desc[UR4][R4.64+0x8], R3 ;  /* 0x0000080304007986 */ /* 0x000fe2000c101904 */
[----:B------:R-:W-:Y:S05]  /*0370*/  EXIT ;  /* 0x000000000000794d */ /* 0x000fea0003800000 */
        .weak           $__internal_0_$__cuda_sm3x_div_rn_noftz_f32_slowpath
        .type           $__internal_0_$__cuda_sm3x_div_rn_noftz_f32_slowpath,@function
        .size           $__internal_0_$__cuda_sm3x_div_rn_noftz_f32_slowpath,(.L_x_16 - $__internal_0_$__cuda_sm3x_div_rn_noftz_f32_slowpath)
$__internal_0_$__cuda_sm3x_div_rn_noftz_f32_slowpath:
[----:B------:R-:W-:Y:S01]  /*0380*/  SHF.R.U32.HI R8, RZ, 0x17, R3 ;  /* 0x00000017ff087819 */ /* 0x000fe20000011603 */
[----:B------:R-:W-:Y:S01]  /*0390*/  BSSY.RECONVERGENT B1, `(.L_x_4) ;  /* 0x0000062000017945 */ /* 0x000fe20003800200 */
[----:B------:R-:W-:Y:S02]  /*03a0*/  SHF.R.U32.HI R7, RZ, 0x17, R0 ;  /* 0x00000017ff077819 */ /* 0x000fe40000011600 */
[----:B------:R-:W-:Y:S02]  /*03b0*/  LOP3.LUT R12, R8, 0xff, RZ, 0xc0, !PT ;  /* 0x000000ff080c7812 */ /* 0x000fe400078ec0ff */
[----:B------:R-:W-:-:S03]  /*03c0*/  LOP3.LUT R10, R7, 0xff, RZ, 0xc0, !PT ;  /* 0x000000ff070a7812 */ /* 0x000fc600078ec0ff */
[----:B------:R-:W-:Y:S02]  /*03d0*/  VIADD R9, R12, 0xffffffff ;  /* 0xffffffff0c097836 */ /* 0x000fe40000000000 */
[----:B------:R-:W-:-:S03]  /*03e0*/  VIADD R8, R10, 0xffffffff ;  /* 0xffffffff0a087836 */ /* 0x000fc60000000000 */
[----:B------:R-:W-:-:S04]  /*03f0*/  ISETP.GT.U32.AND P0, PT, R9, 0xfd, PT ;  /* 0x000000fd0900780c */ /* 0x000fc80003f04070 */
[----:B------:R-:W-:-:S13]  /*0400*/  ISETP.GT.U32.OR P0, PT, R8, 0xfd, P0 ;  /* 0x000000fd0800780c */ /* 0x000fda0000704470 */
[----:B------:R-:W-:Y:S01]  /*0410*/  @!P0 IMAD.MOV.U32 R7, RZ, RZ, RZ ;  /* 0x000000ffff078224 */ /* 0x000fe200078e00ff */
[----:B------:R-:W-:Y:S06]  /*0420*/  @!P0 BRA `(.L_x_5) ;  /* 0x00000000005c8947 */ /* 0x000fec0003800000 */
[----:B------:R-:W-:Y:S02]  /*0430*/  FSETP.GTU.FTZ.AND P0, PT, |R0|, +INF , PT ;  /* 0x7f8000000000780b */ /* 0x000fe40003f1c200 */
[----:B------:R-:W-:-:S04]  /*0440*/  FSETP.GTU.FTZ.AND P1, PT, |R3|, +INF , PT ;  /* 0x7f8000000300780b */ /* 0x000fc80003f3c200 */
[----:B------:R-:W-:-:S13]  /*0450*/  PLOP3.LUT P0, PT, P0, P1, PT, 0xf8, 0x8f ;  /* 0x00000000008f781c */ /* 0x000fda0000703f70 */
[----:B------:R-:W-:Y:S05]  /*0460*/  @P0 BRA `(.L_x_6) ;  /* 0x00000004004c0947 */ /* 0x000fea0003800000 */
[----:B------:R-:W-:-:S13]  /*0470*/  LOP3.LUT P0, RZ, R3, 0x7fffffff, R0, 0xc8, !PT ;  /* 0x7fffffff03ff7812 */ /* 0x000fda000780c800 */
[----:B------:R-:W-:Y:S05]  /*0480*/  @!P0 BRA `(.L_x_7) ;  /* 0x00000004003c8947 */ /* 0x000fea0003800000 */
[C---:B------:R-:W-:Y:S02]  /*0490*/  FSETP.NEU.FTZ.AND P2, PT, |R0|.reuse, +INF , PT ;  /* 0x7f8000000000780b */ /* 0x040fe40003f5d200 */
[----:B------:R-:W-:Y:S02]  /*04a0*/  FSETP.NEU.FTZ.AND P1, PT, |R3|, +INF , PT ;  /* 0x7f8000000300780b */ /* 0x000fe40003f3d200 */
[----:B------:R-:W-:-:S11]  /*04b0*/  FSETP.NEU.FTZ.AND P0, PT, |R0|, +INF , PT ;  /* 0x7f8000000000780b */ /* 0x000fd60003f1d200 */
[----:B------:R-:W-:Y:S05]  /*04c0*/  @!P1 BRA !P2, `(.L_x_7) ;  /* 0x00000004002c9947 */ /* 0x000fea0005000000 */
[----:B------:R-:W-:-:S04]  /*04d0*/  LOP3.LUT P2, RZ, R0, 0x7fffffff, RZ, 0xc0, !PT ;  /* 0x7fffffff00ff7812 */ /* 0x000fc8000784c0ff */
[----:B------:R-:W-:-:S13]  /*04e0*/  PLOP3.LUT P1, PT, P1, P2, PT, 0x2f, 0xf2 ;  /* 0x0000000000f2781c */ /* 0x000fda0000f24577 */
[----:B------:R-:W-:Y:S05]  /*04f0*/  @P1 BRA `(.L_x_8) ;  /* 0x0000000400181947 */ /* 0x000fea0003800000 */
[----:B------:R-:W-:-:S04]  /*0500*/  LOP3.LUT P1, RZ, R3, 0x7fffffff, RZ, 0xc0, !PT ;  /* 0x7fffffff03ff7812 */ /* 0x000fc8000782c0ff */
[----:B------:R-:W-:-:S13]  /*0510*/  PLOP3.LUT P0, PT, P0, P1, PT, 0x2f, 0xf2 ;  /* 0x0000000000f2781c */ /* 0x000fda0000702577 */
[----:B------:R-:W-:Y:S05]  /*0520*/  @P0 BRA `(.L_x_9) ;  /* 0x0000000400000947 */ /* 0x000fea0003800000 */
[----:B------:R-:W-:Y:S02]  /*0530*/  ISETP.GE.AND P0, PT, R8, RZ, PT ;  /* 0x000000ff0800720c */ /* 0x000fe40003f06270 */
[----:B------:R-:W-:-:S11]  /*0540*/  ISETP.GE.AND P1, PT, R9, RZ, PT ;  /* 0x000000ff0900720c */ /* 0x000fd60003f26270 */
[----:B------:R-:W-:Y:S02]  /*0550*/  @P0 IMAD.MOV.U32 R7, RZ, RZ, RZ ;  /* 0x000000ffff070224 */ /* 0x000fe400078e00ff */
[----:B------:R-:W-:Y:S01]  /*0560*/  @!P0 FFMA R0, R0, 1.84467440737095516160e+19, RZ ;  /* 0x5f80000000008823 */ /* 0x000fe200000000ff */
[----:B------:R-:W-:Y:S02]  /*0570*/  @!P0 IMAD.MOV.U32 R7, RZ, RZ, -0x40 ;  /* 0xffffffc0ff078424 */ /* 0x000fe400078e00ff */
[----:B------:R-:W-:Y:S02]  /*0580*/  @!P1 FFMA R3, R3, 1.84467440737095516160e+19, RZ ;  /* 0x5f80000003039823 */ /* 0x000fe400000000ff */
[----:B------:R-:W-:-:S07]  /*0590*/  @!P1 VIADD R7, R7, 0x40 ;  /* 0x0000004007079836 */ /* 0x000fce0000000000 */
.L_x_5:
[----:B------:R-:W-:Y:S01]  /*05a0*/  LEA R8, R12, 0xc0800000, 0x17 ;  /* 0xc08000000c087811 */ /* 0x000fe200078eb8ff */
[----:B------:R-:W-:Y:S04]  /*05b0*/  BSSY.RECONVERGENT B2, `(.L_x_10) ;  /* 0x0000036000027945 */ /* 0x000fe80003800200 */
[----:B------:R-:W-:Y:S02]  /*05c0*/  IMAD.IADD R8, R3, 0x1, -R8 ;  /* 0x0000000103087824 */ /* 0x000fe400078e0a08 */
[----:B------:R-:W-:Y:S02]  /*05d0*/  VIADD R3, R10, 0xffffff81 ;  /* 0xffffff810a037836 */ /* 0x000fe40000000000 */
[----:B------:R0:W1:Y:S01]  /*05e0*/  MUFU.RCP R9, R8 ;  /* 0x0000000800097308 */ /* 0x0000620000001000 */
[----:B------:R-:W-:Y:S01]  /*05f0*/  FADD.FTZ R11, -R8, -RZ ;  /* 0x800000ff080b7221 */ /* 0x000fe20000010100 */
[C---:B------:R-:W-:Y:S01]  /*0600*/  IMAD R0, R3.reuse, -0x800000, R0 ;  /* 0xff80000003007824 */ /* 0x040fe200078e0200 */
[----:B0-----:R-:W-:-:S05]  /*0610*/  IADD3 R8, PT, PT, R3, 0x7f, -R12 ;  /* 0x0000007f03087810 */ /* 0x001fca0007ffe80c */
[----:B------:R-:W-:Y:S02]  /*0620*/  IMAD.IADD R8, R8, 0x1, R7 ;  /* 0x0000000108087824 */ /* 0x000fe400078e0207 */
[----:B-1----:R-:W-:-:S04]  /*0630*/  FFMA R10, R9, R11, 1 ;  /* 0x3f800000090a7423 */ /* 0x002fc8000000000b */
[----:B------:R-:W-:-:S04]  /*0640*/  FFMA R14, R9, R10, R9 ;  /* 0x0000000a090e7223 */ /* 0x000fc80000000009 */
[----:B------:R-:W-:-:S04]  /*0650*/  FFMA R9, R0, R14, RZ ;  /* 0x0000000e00097223 */ /* 0x000fc800000000ff */
[----:B------:R-:W-:-:S04]  /*0660*/  FFMA R10, R11, R9, R0 ;  /* 0x000000090b0a7223 */ /* 0x000fc80000000000 */
[----:B------:R-:W-:-:S04]  /*0670*/  FFMA R9, R14, R10, R9 ;  /* 0x0000000a0e097223 */ /* 0x000fc80000000009 */
[----:B------:R-:W-:-:S04]  /*0680*/  FFMA R10, R11, R9, R0 ;  /* 0x000000090b0a7223 */ /* 0x000fc80000000000 */
[----:B------:R-:W-:-:S05]  /*0690*/  FFMA R0, R14, R10, R9 ;  /* 0x0000000a0e007223 */ /* 0x000fca0000000009 */
[----:B------:R-:W-:-:S04]  /*06a0*/  SHF.R.U32.HI R3, RZ, 0x17, R0 ;  /* 0x00000017ff037819 */ /* 0x000fc80000011600 */
[----:B------:R-:W-:-:S05]  /*06b0*/  LOP3.LUT R3, R3, 0xff, RZ, 0xc0, !PT ;  /* 0x000000ff03037812 */ /* 0x000fca00078ec0ff */
[----:B------:R-:W-:-:S04]  /*06c0*/  IMAD.IADD R11, R3, 0x1, R8 ;  /* 0x00000001030b7824 */ /* 0x000fc800078e0208 */
[----:B------:R-:W-:-:S05]  /*06d0*/  VIADD R3, R11, 0xffffffff ;  /* 0xffffffff0b037836 */ /* 0x000fca0000000000 */
[----:B------:R-:W-:-:S13]  /*06e0*/  ISETP.GE.U32.AND P0, PT, R3, 0xfe, PT ;  /* 0x000000fe0300780c */ /* 0x000fda0003f06070 */
[----:B------:R-:W-:Y:S05]  /*06f0*/  @!P0 BRA `(.L_x_11) ;  /* 0x0000000000808947 */ /* 0x000fea0003800000 */
[----:B------:R-:W-:-:S13]  /*0700*/  ISETP.GT.AND P0, PT, R11, 0xfe, PT ;  /* 0x000000fe0b00780c */ /* 0x000fda0003f04270 */
[----:B------:R-:W-:Y:S05]  /*0710*/  @P0 BRA `(.L_x_12) ;  /* 0x00000000006c0947 */ /* 0x000fea0003800000 */
[----:B------:R-:W-:-:S13]  /*0720*/  ISETP.GE.AND P0, PT, R11, 0x1, PT ;  /* 0x000000010b00780c */ /* 0x000fda0003f06270 */
[----:B------:R-:W-:Y:S05]  /*0730*/  @P0 BRA `(.L_x_13) ;  /* 0x0000000000740947 */ /* 0x000fea0003800000 */
[----:B------:R-:W-:Y:S02]  /*0740*/  ISETP.GE.AND P0, PT, R11, -0x18, PT ;  /* 0xffffffe80b00780c */ /* 0x000fe40003f06270 */
[----:B------:R-:W-:-:S11]  /*0750*/  LOP3.LUT R0, R0, 0x80000000, RZ, 0xc0, !PT ;  /* 0x8000000000007812 */ /* 0x000fd600078ec0ff */
[----:B------:R-:W-:Y:S05]  /*0760*/  @!P0 BRA `(.L_x_13) ;  /* 0x0000000000688947 */ /* 0x000fea0003800000 */
[CCC-:B------:R-:W-:Y:S01]  /*0770*/  FFMA.RZ R3, R14.reuse, R10.reuse, R9.reuse ;  /* 0x0000000a0e037223 */ /* 0x1c0fe2000000c009 */
[CCC-:B------:R-:W-:Y:S01]  /*0780*/  FFMA.RM R8, R14.reuse, R10.reuse, R9.reuse ;  /* 0x0000000a0e087223 */ /* 0x1c0fe20000004009 */
[C---:B------:R-:W-:Y:S02]  /*0790*/  ISETP.NE.AND P2, PT, R11.reuse, RZ, PT ;  /* 0x000000ff0b00720c */ /* 0x040fe40003f45270 */
[----:B------:R-:W-:Y:S02]  /*07a0*/  ISETP.NE.AND P1, PT, R11, RZ, PT ;  /* 0x000000ff0b00720c */ /* 0x000fe40003f25270 */
[----:B------:R-:W-:Y:S01]  /*07b0*/  LOP3.LUT R7, R3, 0x7fffff, RZ, 0xc0, !PT ;  /* 0x007fffff03077812 */ /* 0x000fe200078ec0ff */
[----:B------:R-:W-:Y:S01]  /*07c0*/  FFMA.RP R3, R14, R10, R9 ;  /* 0x0000000a0e037223 */ /* 0x000fe20000008009 */
[----:B------:R-:W-:Y:S02]  /*07d0*/  VIADD R10, R11, 0x20 ;  /* 0x000000200b0a7836 */ /* 0x000fe40000000000 */
[----:B------:R-:W-:Y:S01]  /*07e0*/  LOP3.LUT R7, R7, 0x800000, RZ, 0xfc, !PT ;  /* 0x0080000007077812 */ /* 0x000fe200078efcff */
[----:B------:R-:W-:Y:S01]  /*07f0*/  IMAD.MOV R9, RZ, RZ, -R11 ;  /* 0x000000ffff097224 */ /* 0x000fe200078e0a0b */
[----:B------:R-:W-:-:S02]  /*0800*/  FSETP.NEU.FTZ.AND P0, PT, R3, R8, PT ;  /* 0x000000080300720b */ /* 0x000fc40003f1d000 */
[----:B------:R-:W-:Y:S02]  /*0810*/  SHF.L.U32 R10, R7, R10, RZ ;  /* 0x0000000a070a7219 */ /* 0x000fe400000006ff */
[----:B------:R-:W-:Y:S02]  /*0820*/  SEL R8, R9, RZ, P2 ;  /* 0x000000ff09087207 */ /* 0x000fe40001000000 */
[----:B------:R-:W-:Y:S02]  /*0830*/  ISETP.NE.AND P1, PT, R10, RZ, P1 ;  /* 0x000000ff0a00720c */ /* 0x000fe40000f25270 */
[----:B------:R-:W-:Y:S02]  /*0840*/  SHF.R.U32.HI R8, RZ, R8, R7 ;  /* 0x00000008ff087219 */ /* 0x000fe40000011607 */
[----:B------:R-:W-:Y:S02]  /*0850*/  PLOP3.LUT P0, PT, P0, P1, PT, 0xf8, 0x8f ;  /* 0x00000000008f781c */ /* 0x000fe40000703f70 */
[----:B------:R-:W-:-:S02]  /*0860*/  SHF.R.U32.HI R10, RZ, 0x1, R8 ;  /* 0x00000001ff0a7819 */ /* 0x000fc40000011608 */
[----:B------:R-:W-:-:S04]  /*0870*/  SEL R3, RZ, 0x1, !P0 ;  /* 0x00000001ff037807 */ /* 0x000fc80004000000 */
[----:B------:R-:W-:-:S04]  /*0880*/  LOP3.LUT R3, R3, 0x1, R10, 0xf8, !PT ;  /* 0x0000000103037812 */ /* 0x000fc800078ef80a */
[----:B------:R-:W-:-:S05]  /*0890*/  LOP3.LUT R3, R3, R8, RZ, 0xc0, !PT ;  /* 0x0000000803037212 */ /* 0x000fca00078ec0ff */
[----:B------:R-:W-:-:S05]  /*08a0*/  IMAD.IADD R3, R10, 0x1, R3 ;  /* 0x000000010a037824 */ /* 0x000fca00078e0203 */
[----:B------:R-:W-:Y:S01]  /*08b0*/  LOP3.LUT R0, R3, R0, RZ, 0xfc, !PT ;  /* 0x0000000003007212 */ /* 0x000fe200078efcff */
[----:B------:R-:W-:Y:S06]  /*08c0*/  BRA `(.L_x_13) ;  /* 0x0000000000107947 */ /* 0x000fec0003800000 */
.L_x_12:
[----:B------:R-:W-:-:S04]  /*08d0*/  LOP3.LUT R0, R0, 0x80000000, RZ, 0xc0, !PT ;  /* 0x8000000000007812 */ /* 0x000fc800078ec0ff */
[----:B------:R-:W-:Y:S01]  /*08e0*/  LOP3.LUT R0, R0, 0x7f800000, RZ, 0xfc, !PT ;  /* 0x7f80000000007812 */ /* 0x000fe200078efcff */
[----:B------:R-:W-:Y:S06]  /*08f0*/  BRA `(.L_x_13) ;  /* 0x0000000000047947 */ /* 0x000fec0003800000 */
.L_x_11:
[----:B------:R-:W-:-:S07]  /*0900*/  IMAD R0, R8, 0x800000, R0 ;  /* 0x0080000008007824 */ /* 0x000fce00078e0200 */
.L_x_13:
[----:B------:R-:W-:Y:S05]  /*0910*/  BSYNC.RECONVERGENT B2 ;  /* 0x0000000000027941 */ /* 0x000fea0003800200 */
.L_x_10:
[----:B------:R-:W-:Y:S05]  /*0920*/  BRA `(.L_x_14) ;  /* 0x0000000000207947 */ /* 0x000fea0003800000 */
.L_x_9:
[----:B------:R-:W-:-:S04]  /*0930*/  LOP3.LUT R0, R3, 0x80000000, R0, 0x48, !PT ;  /* 0x8000000003007812 */ /* 0x000fc800078e4800 */
[----:B------:R-:W-:Y:S01]  /*0940*/  LOP3.LUT R0, R0, 0x7f800000, RZ, 0xfc, !PT ;  /* 0x7f80000000007812 */ /* 0x000fe200078efcff */
[----:B------:R-:W-:Y:S06]  /*0950*/  BRA `(.L_x_14) ;  /* 0x0000000000147947 */ /* 0x000fec0003800000 */
.L_x_8:
[----:B------:R-:W-:Y:S01]  /*0960*/  LOP3.LUT R0, R3, 0x80000000, R0, 0x48, !PT ;  /* 0x8000000003007812 */ /* 0x000fe200078e4800 */
[----:B------:R-:W-:Y:S06]  /*0970*/  BRA `(.L_x_14) ;  /* 0x00000000000c7947 */ /* 0x000fec0003800000 */
.L_x_7:
[----:B------:R-:W0:Y:S01]  /*0980*/  MUFU.RSQ R0, -QNAN ;  /* 0xffc0000000007908 */ /* 0x000e220000001400 */
[----:B------:R-:W-:Y:S05]  /*0990*/  BRA `(.L_x_14) ;  /* 0x0000000000047947 */ /* 0x000fea0003800000 */
.L_x_6:
[----:B------:R-:W-:-:S07]  /*09a0*/  FADD.FTZ R0, R0, R3 ;  /* 0x0000000300007221 */ /* 0x000fce0000010000 */
.L_x_14:
[----:B------:R-:W-:Y:S05]  /*09b0*/  BSYNC.RECONVERGENT B1 ;  /* 0x0000000000017941 */ /* 0x000fea0003800200 */
.L_x_4:
[----:B------:R-:W-:-:S04]  /*09c0*/  IMAD.MOV.U32 R7, RZ, RZ, 0x0 ;  /* 0x00000000ff077424 */ /* 0x000fc800078e00ff */
[----:B0-----:R-:W-:Y:S05]  /*09d0*/  RET.REL.NODEC R6 `(_Z6renderPfii) ;  /* 0xfffffff406887950 */ /* 0x001fea0003c3ffff */
.L_x_15:
[----:B------:R-:W-:-:S00]  /*09e0*/  BRA `(.L_x_15) ;  /* 0xfffffffc00fc7947 */ /* 0x000fc0000383ffff */
[----:B------:R-:W-:-:S00]  /*09f0*/  NOP ;  /* 0x0000000000007918 */ /* 0x000fc00000000000 */
        /* <DEDUP_REMOVED lines=8> */
.L_x_16:


//--------------------- .nv.shared.reserved.0     --------------------------
	.section	.nv.shared.reserved.0,"aw",@nobits
	.weak		__nv_reservedSMEM_offset_0_alias
	.size		__nv_reservedSMEM_offset_0_alias, 0, 64
	.other		__nv_reservedSMEM_offset_0_alias,@"STO_CUDA_RESERVED_SHARED STV_DEFAULT"
__nv_reservedSMEM_offset_0_alias:
	.zero		0
	.zero		64


//--------------------- .nv.constant0._Z6renderPfii --------------------------
	.section	.nv.constant0._Z6renderPfii,"a",@progbits
	.sectionflags	@""
	.align	4
.nv.constant0._Z6renderPfii:
	.zero		912


//--------------------- SYMBOLS --------------------------

	.type		.nv.reservedSmem.offset0,@object
	.size		.nv.reservedSmem.offset0,0x4
